//
// Generated by NVIDIA NVVM Compiler
//
// Compiler Build ID: CL-36424714
// Cuda compilation tools, release 13.0, V13.0.88
// Based on NVVM 20.0.0
//

.version 9.0
.target sm_100
.address_size 64

	// .globl	_Z19prefetch_kernel_256ILi8ELi64EEvPKfPf
.shared .align 4 .b8 _ZZ14blockReduceSumIfET_S0_E6shared[128];

.visible .entry _Z19prefetch_kernel_256ILi8ELi64EEvPKfPf(
	.param .u64 .ptr .align 1 _Z19prefetch_kernel_256ILi8ELi64EEvPKfPf_param_0,
	.param .u64 .ptr .align 1 _Z19prefetch_kernel_256ILi8ELi64EEvPKfPf_param_1
)
{
	.reg .pred 	%p<32>;
	.reg .b32 	%r<44>;
	.reg .b32 	%f<164>;
	.reg .b64 	%rd<15>;

	ld.param.u64 	%rd5, [_Z19prefetch_kernel_256ILi8ELi64EEvPKfPf_param_0];
	ld.param.u64 	%rd4, [_Z19prefetch_kernel_256ILi8ELi64EEvPKfPf_param_1];
	mov.u32 	%r1, %ctaid.x;
	mov.u32 	%r2, %ntid.x;
	mov.u32 	%r3, %tid.x;
	mad.lo.s32 	%r8, %r1, %r2, %r3;
	shr.s32 	%r9, %r8, 31;
	shr.u32 	%r10, %r9, 29;
	add.s32 	%r11, %r8, %r10;
	and.b32  	%r12, %r11, -8;
	sub.s32 	%r13, %r8, %r12;
	shl.b32 	%r14, %r11, 8;
	and.b32  	%r15, %r14, -2048;
	mul.wide.s32 	%rd6, %r15, 4;
	add.s64 	%rd7, %rd5, %rd6;
	mul.wide.s32 	%rd8, %r13, 16;
	add.s64 	%rd14, %rd7, %rd8;
	mov.f32 	%f162, 0f00000000;
	mov.b32 	%r43, 0;
$L__BB0_1:
	// begin inline asm
	ld.global.L2::256B.v4.f32 {%f8,%f9,%f10,%f11}, [%rd14];
	// end inline asm
	abs.f32 	%f16, %f8;
	mul.f32 	%f17, %f16, 0f4038AA3B;
	ex2.approx.ftz.f32 	%f18, %f17;
	add.f32 	%f19, %f18, 0f3F800000;
	rcp.approx.ftz.f32 	%f20, %f19;
	fma.rn.f32 	%f21, %f20, 0fC0000000, 0f3F800000;
	setp.ge.f32 	%p1, %f16, 0f41102CB4;
	selp.f32 	%f22, 0f3F800000, %f21, %p1;
	copysign.f32 	%f23, %f8, %f22;
	mul.f32 	%f24, %f8, %f8;
	fma.rn.f32 	%f25, %f24, 0f3C80F082, 0fBD563CAE;
	fma.rn.f32 	%f26, %f25, %f24, 0f3E085941;
	fma.rn.f32 	%f27, %f26, %f24, 0fBEAAA9ED;
	fma.rn.f32 	%f28, %f27, %f24, 0f00000000;
	fma.rn.f32 	%f29, %f28, %f8, %f8;
	setp.ge.f32 	%p2, %f16, 0f3F19999A;
	selp.f32 	%f30, %f23, %f29, %p2;
	add.f32 	%f31, %f162, %f30;
	abs.f32 	%f32, %f9;
	mul.f32 	%f33, %f32, 0f4038AA3B;
	ex2.approx.ftz.f32 	%f34, %f33;
	add.f32 	%f35, %f34, 0f3F800000;
	rcp.approx.ftz.f32 	%f36, %f35;
	fma.rn.f32 	%f37, %f36, 0fC0000000, 0f3F800000;
	setp.ge.f32 	%p3, %f32, 0f41102CB4;
	selp.f32 	%f38, 0f3F800000, %f37, %p3;
	copysign.f32 	%f39, %f9, %f38;
	mul.f32 	%f40, %f9, %f9;
	fma.rn.f32 	%f41, %f40, 0f3C80F082, 0fBD563CAE;
	fma.rn.f32 	%f42, %f41, %f40, 0f3E085941;
	fma.rn.f32 	%f43, %f42, %f40, 0fBEAAA9ED;
	fma.rn.f32 	%f44, %f43, %f40, 0f00000000;
	fma.rn.f32 	%f45, %f44, %f9, %f9;
	setp.ge.f32 	%p4, %f32, 0f3F19999A;
	selp.f32 	%f46, %f39, %f45, %p4;
	add.f32 	%f47, %f46, %f31;
	abs.f32 	%f48, %f10;
	mul.f32 	%f49, %f48, 0f4038AA3B;
	ex2.approx.ftz.f32 	%f50, %f49;
	add.f32 	%f51, %f50, 0f3F800000;
	rcp.approx.ftz.f32 	%f52, %f51;
	fma.rn.f32 	%f53, %f52, 0fC0000000, 0f3F800000;
	setp.ge.f32 	%p5, %f48, 0f41102CB4;
	selp.f32 	%f54, 0f3F800000, %f53, %p5;
	copysign.f32 	%f55, %f10, %f54;
	mul.f32 	%f56, %f10, %f10;
	fma.rn.f32 	%f57, %f56, 0f3C80F082, 0fBD563CAE;
	fma.rn.f32 	%f58, %f57, %f56, 0f3E085941;
	fma.rn.f32 	%f59, %f58, %f56, 0fBEAAA9ED;
	fma.rn.f32 	%f60, %f59, %f56, 0f00000000;
	fma.rn.f32 	%f61, %f60, %f10, %f10;
	setp.ge.f32 	%p6, %f48, 0f3F19999A;
	selp.f32 	%f62, %f55, %f61, %p6;
	add.f32 	%f63, %f62, %f47;
	abs.f32 	%f64, %f11;
	mul.f32 	%f65, %f64, 0f4038AA3B;
	ex2.approx.ftz.f32 	%f66, %f65;
	add.f32 	%f67, %f66, 0f3F800000;
	rcp.approx.ftz.f32 	%f68, %f67;
	fma.rn.f32 	%f69, %f68, 0fC0000000, 0f3F800000;
	setp.ge.f32 	%p7, %f64, 0f41102CB4;
	selp.f32 	%f70, 0f3F800000, %f69, %p7;
	copysign.f32 	%f71, %f11, %f70;
	mul.f32 	%f72, %f11, %f11;
	fma.rn.f32 	%f73, %f72, 0f3C80F082, 0fBD563CAE;
	fma.rn.f32 	%f74, %f73, %f72, 0f3E085941;
	fma.rn.f32 	%f75, %f74, %f72, 0fBEAAA9ED;
	fma.rn.f32 	%f76, %f75, %f72, 0f00000000;
	fma.rn.f32 	%f77, %f76, %f11, %f11;
	setp.ge.f32 	%p8, %f64, 0f3F19999A;
	selp.f32 	%f78, %f71, %f77, %p8;
	add.f32 	%f79, %f78, %f63;
	add.s64 	%rd10, %rd14, 128;
	// begin inline asm
	ld.global.L2::256B.v4.f32 {%f12,%f13,%f14,%f15}, [%rd10];
	// end inline asm
	abs.f32 	%f80, %f12;
	mul.f32 	%f81, %f80, 0f4038AA3B;
	ex2.approx.ftz.f32 	%f82, %f81;
	add.f32 	%f83, %f82, 0f3F800000;
	rcp.approx.ftz.f32 	%f84, %f83;
	fma.rn.f32 	%f85, %f84, 0fC0000000, 0f3F800000;
	setp.ge.f32 	%p9, %f80, 0f41102CB4;
	selp.f32 	%f86, 0f3F800000, %f85, %p9;
	copysign.f32 	%f87, %f12, %f86;
	mul.f32 	%f88, %f12, %f12;
	fma.rn.f32 	%f89, %f88, 0f3C80F082, 0fBD563CAE;
	fma.rn.f32 	%f90, %f89, %f88, 0f3E085941;
	fma.rn.f32 	%f91, %f90, %f88, 0fBEAAA9ED;
	fma.rn.f32 	%f92, %f91, %f88, 0f00000000;
	fma.rn.f32 	%f93, %f92, %f12, %f12;
	setp.ge.f32 	%p10, %f80, 0f3F19999A;
	selp.f32 	%f94, %f87, %f93, %p10;
	add.f32 	%f95, %f79, %f94;
	abs.f32 	%f96, %f13;
	mul.f32 	%f97, %f96, 0f4038AA3B;
	ex2.approx.ftz.f32 	%f98, %f97;
	add.f32 	%f99, %f98, 0f3F800000;
	rcp.approx.ftz.f32 	%f100, %f99;
	fma.rn.f32 	%f101, %f100, 0fC0000000, 0f3F800000;
	setp.ge.f32 	%p11, %f96, 0f41102CB4;
	selp.f32 	%f102, 0f3F800000, %f101, %p11;
	copysign.f32 	%f103, %f13, %f102;
	mul.f32 	%f104, %f13, %f13;
	fma.rn.f32 	%f105, %f104, 0f3C80F082, 0fBD563CAE;
	fma.rn.f32 	%f106, %f105, %f104, 0f3E085941;
	fma.rn.f32 	%f107, %f106, %f104, 0fBEAAA9ED;
	fma.rn.f32 	%f108, %f107, %f104, 0f00000000;
	fma.rn.f32 	%f109, %f108, %f13, %f13;
	setp.ge.f32 	%p12, %f96, 0f3F19999A;
	selp.f32 	%f110, %f103, %f109, %p12;
	add.f32 	%f111, %f110, %f95;
	abs.f32 	%f112, %f14;
	mul.f32 	%f113, %f112, 0f4038AA3B;
	ex2.approx.ftz.f32 	%f114, %f113;
	add.f32 	%f115, %f114, 0f3F800000;
	rcp.approx.ftz.f32 	%f116, %f115;
	fma.rn.f32 	%f117, %f116, 0fC0000000, 0f3F800000;
	setp.ge.f32 	%p13, %f112, 0f41102CB4;
	selp.f32 	%f118, 0f3F800000, %f117, %p13;
	copysign.f32 	%f119, %f14, %f118;
	mul.f32 	%f120, %f14, %f14;
	fma.rn.f32 	%f121, %f120, 0f3C80F082, 0fBD563CAE;
	fma.rn.f32 	%f122, %f121, %f120, 0f3E085941;
	fma.rn.f32 	%f123, %f122, %f120, 0fBEAAA9ED;
	fma.rn.f32 	%f124, %f123, %f120, 0f00000000;
	fma.rn.f32 	%f125, %f124, %f14, %f14;
	setp.ge.f32 	%p14, %f112, 0f3F19999A;
	selp.f32 	%f126, %f119, %f125, %p14;
	add.f32 	%f127, %f126, %f111;
	abs.f32 	%f128, %f15;
	mul.f32 	%f129, %f128, 0f4038AA3B;
	ex2.approx.ftz.f32 	%f130, %f129;
	add.f32 	%f131, %f130, 0f3F800000;
	rcp.approx.ftz.f32 	%f132, %f131;
	fma.rn.f32 	%f133, %f132, 0fC0000000, 0f3F800000;
	setp.ge.f32 	%p15, %f128, 0f41102CB4;
	selp.f32 	%f134, 0f3F800000, %f133, %p15;
	copysign.f32 	%f135, %f15, %f134;
	mul.f32 	%f136, %f15, %f15;
	fma.rn.f32 	%f137, %f136, 0f3C80F082, 0fBD563CAE;
	fma.rn.f32 	%f138, %f137, %f136, 0f3E085941;
	fma.rn.f32 	%f139, %f138, %f136, 0fBEAAA9ED;
	fma.rn.f32 	%f140, %f139, %f136, 0f00000000;
	fma.rn.f32 	%f141, %f140, %f15, %f15;
	setp.ge.f32 	%p16, %f128, 0f3F19999A;
	selp.f32 	%f142, %f135, %f141, %p16;
	add.f32 	%f162, %f142, %f127;
	add.s32 	%r43, %r43, 2;
	setp.ne.s32 	%p17, %r43, 64;
	add.s64 	%rd14, %rd14, 256;
	@%p17 bra 	$L__BB0_1;
	and.b32  	%r6, %r3, 31;
	mov.b32 	%r16, %f162;
	shfl.sync.bfly.b32	%r17|%p18, %r16, 16, 31, -1;
	mov.b32 	%f143, %r17;
	add.f32 	%f144, %f162, %f143;
	mov.b32 	%r18, %f144;
	shfl.sync.bfly.b32	%r19|%p19, %r18, 8, 31, -1;
	mov.b32 	%f145, %r19;
	add.f32 	%f146, %f144, %f145;
	mov.b32 	%r20, %f146;
	shfl.sync.bfly.b32	%r21|%p20, %r20, 4, 31, -1;
	mov.b32 	%f147, %r21;
	add.f32 	%f148, %f146, %f147;
	mov.b32 	%r22, %f148;
	shfl.sync.bfly.b32	%r23|%p21, %r22, 2, 31, -1;
	mov.b32 	%f149, %r23;
	add.f32 	%f150, %f148, %f149;
	mov.b32 	%r24, %f150;
	shfl.sync.bfly.b32	%r25|%p22, %r24, 1, 31, -1;
	mov.b32 	%f151, %r25;
	add.f32 	%f3, %f150, %f151;
	setp.ne.s32 	%p23, %r6, 0;
	@%p23 bra 	$L__BB0_4;
	shr.u32 	%r26, %r3, 3;
	mov.u32 	%r27, _ZZ14blockReduceSumIfET_S0_E6shared;
	add.s32 	%r28, %r27, %r26;
	st.shared.f32 	[%r28], %f3;
$L__BB0_4:
	bar.sync 	0;
	setp.gt.u32 	%p24, %r3, 31;
	@%p24 bra 	$L__BB0_9;
	shr.u32 	%r29, %r2, 5;
	setp.ge.u32 	%p25, %r3, %r29;
	mov.f32 	%f163, 0f00000000;
	@%p25 bra 	$L__BB0_7;
	shl.b32 	%r30, %r6, 2;
	mov.u32 	%r31, _ZZ14blockReduceSumIfET_S0_E6shared;
	add.s32 	%r32, %r31, %r30;
	ld.shared.f32 	%f163, [%r32];
$L__BB0_7:
	mov.b32 	%r33, %f163;
	shfl.sync.bfly.b32	%r34|%p26, %r33, 16, 31, -1;
	mov.b32 	%f153, %r34;
	add.f32 	%f154, %f163, %f153;
	mov.b32 	%r35, %f154;
	shfl.sync.bfly.b32	%r36|%p27, %r35, 8, 31, -1;
	mov.b32 	%f155, %r36;
	add.f32 	%f156, %f154, %f155;
	mov.b32 	%r37, %f156;
	shfl.sync.bfly.b32	%r38|%p28, %r37, 4, 31, -1;
	mov.b32 	%f157, %r38;
	add.f32 	%f158, %f156, %f157;
	mov.b32 	%r39, %f158;
	shfl.sync.bfly.b32	%r40|%p29, %r39, 2, 31, -1;
	mov.b32 	%f159, %r40;
	add.f32 	%f160, %f158, %f159;
	mov.b32 	%r41, %f160;
	shfl.sync.bfly.b32	%r42|%p30, %r41, 1, 31, -1;
	mov.b32 	%f161, %r42;
	add.f32 	%f6, %f160, %f161;
	setp.ne.s32 	%p31, %r3, 0;
	@%p31 bra 	$L__BB0_9;
	cvta.to.global.u64 	%rd11, %rd4;
	mul.wide.u32 	%rd12, %r1, 4;
	add.s64 	%rd13, %rd11, %rd12;
	st.global.f32 	[%rd13], %f6;
$L__BB0_9:
	ret;

}
	// .globl	_Z17prefetch_kernel_0ILi8ELi64EEvPKfPf
.visible .entry _Z17prefetch_kernel_0ILi8ELi64EEvPKfPf(
	.param .u64 .ptr .align 1 _Z17prefetch_kernel_0ILi8ELi64EEvPKfPf_param_0,
	.param .u64 .ptr .align 1 _Z17prefetch_kernel_0ILi8ELi64EEvPKfPf_param_1
)
{
	.reg .pred 	%p<32>;
	.reg .b32 	%r<44>;
	.reg .b32 	%f<164>;
	.reg .b64 	%rd<14>;

	ld.param.u64 	%rd5, [_Z17prefetch_kernel_0ILi8ELi64EEvPKfPf_param_0];
	ld.param.u64 	%rd4, [_Z17prefetch_kernel_0ILi8ELi64EEvPKfPf_param_1];
	cvta.to.global.u64 	%rd6, %rd5;
	mov.u32 	%r1, %ctaid.x;
	mov.u32 	%r2, %ntid.x;
	mov.u32 	%r3, %tid.x;
	mad.lo.s32 	%r8, %r1, %r2, %r3;
	shr.s32 	%r9, %r8, 31;
	shr.u32 	%r10, %r9, 29;
	add.s32 	%r11, %r8, %r10;
	and.b32  	%r12, %r11, -8;
	sub.s32 	%r13, %r8, %r12;
	shl.b32 	%r14, %r11, 8;
	and.b32  	%r15, %r14, -2048;
	mul.wide.s32 	%rd7, %r15, 4;
	add.s64 	%rd8, %rd6, %rd7;
	mul.wide.s32 	%rd9, %r13, 16;
	add.s64 	%rd13, %rd8, %rd9;
	mov.f32 	%f162, 0f00000000;
	mov.b32 	%r43, 0;
$L__BB1_1:
	ld.global.v4.f32 	{%f8, %f9, %f10, %f11}, [%rd13];
	abs.f32 	%f12, %f8;
	mul.f32 	%f13, %f12, 0f4038AA3B;
	ex2.approx.ftz.f32 	%f14, %f13;
	add.f32 	%f15, %f14, 0f3F800000;
	rcp.approx.ftz.f32 	%f16, %f15;
	fma.rn.f32 	%f17, %f16, 0fC0000000, 0f3F800000;
	setp.ge.f32 	%p1, %f12, 0f41102CB4;
	selp.f32 	%f18, 0f3F800000, %f17, %p1;
	copysign.f32 	%f19, %f8, %f18;
	mul.f32 	%f20, %f8, %f8;
	fma.rn.f32 	%f21, %f20, 0f3C80F082, 0fBD563CAE;
	fma.rn.f32 	%f22, %f21, %f20, 0f3E085941;
	fma.rn.f32 	%f23, %f22, %f20, 0fBEAAA9ED;
	fma.rn.f32 	%f24, %f23, %f20, 0f00000000;
	fma.rn.f32 	%f25, %f24, %f8, %f8;
	setp.ge.f32 	%p2, %f12, 0f3F19999A;
	selp.f32 	%f26, %f19, %f25, %p2;
	add.f32 	%f27, %f162, %f26;
	abs.f32 	%f28, %f9;
	mul.f32 	%f29, %f28, 0f4038AA3B;
	ex2.approx.ftz.f32 	%f30, %f29;
	add.f32 	%f31, %f30, 0f3F800000;
	rcp.approx.ftz.f32 	%f32, %f31;
	fma.rn.f32 	%f33, %f32, 0fC0000000, 0f3F800000;
	setp.ge.f32 	%p3, %f28, 0f41102CB4;
	selp.f32 	%f34, 0f3F800000, %f33, %p3;
	copysign.f32 	%f35, %f9, %f34;
	mul.f32 	%f36, %f9, %f9;
	fma.rn.f32 	%f37, %f36, 0f3C80F082, 0fBD563CAE;
	fma.rn.f32 	%f38, %f37, %f36, 0f3E085941;
	fma.rn.f32 	%f39, %f38, %f36, 0fBEAAA9ED;
	fma.rn.f32 	%f40, %f39, %f36, 0f00000000;
	fma.rn.f32 	%f41, %f40, %f9, %f9;
	setp.ge.f32 	%p4, %f28, 0f3F19999A;
	selp.f32 	%f42, %f35, %f41, %p4;
	add.f32 	%f43, %f27, %f42;
	abs.f32 	%f44, %f10;
	mul.f32 	%f45, %f44, 0f4038AA3B;
	ex2.approx.ftz.f32 	%f46, %f45;
	add.f32 	%f47, %f46, 0f3F800000;
	rcp.approx.ftz.f32 	%f48, %f47;
	fma.rn.f32 	%f49, %f48, 0fC0000000, 0f3F800000;
	setp.ge.f32 	%p5, %f44, 0f41102CB4;
	selp.f32 	%f50, 0f3F800000, %f49, %p5;
	copysign.f32 	%f51, %f10, %f50;
	mul.f32 	%f52, %f10, %f10;
	fma.rn.f32 	%f53, %f52, 0f3C80F082, 0fBD563CAE;
	fma.rn.f32 	%f54, %f53, %f52, 0f3E085941;
	fma.rn.f32 	%f55, %f54, %f52, 0fBEAAA9ED;
	fma.rn.f32 	%f56, %f55, %f52, 0f00000000;
	fma.rn.f32 	%f57, %f56, %f10, %f10;
	setp.ge.f32 	%p6, %f44, 0f3F19999A;
	selp.f32 	%f58, %f51, %f57, %p6;
	add.f32 	%f59, %f43, %f58;
	abs.f32 	%f60, %f11;
	mul.f32 	%f61, %f60, 0f4038AA3B;
	ex2.approx.ftz.f32 	%f62, %f61;
	add.f32 	%f63, %f62, 0f3F800000;
	rcp.approx.ftz.f32 	%f64, %f63;
	fma.rn.f32 	%f65, %f64, 0fC0000000, 0f3F800000;
	setp.ge.f32 	%p7, %f60, 0f41102CB4;
	selp.f32 	%f66, 0f3F800000, %f65, %p7;
	copysign.f32 	%f67, %f11, %f66;
	mul.f32 	%f68, %f11, %f11;
	fma.rn.f32 	%f69, %f68, 0f3C80F082, 0fBD563CAE;
	fma.rn.f32 	%f70, %f69, %f68, 0f3E085941;
	fma.rn.f32 	%f71, %f70, %f68, 0fBEAAA9ED;
	fma.rn.f32 	%f72, %f71, %f68, 0f00000000;
	fma.rn.f32 	%f73, %f72, %f11, %f11;
	setp.ge.f32 	%p8, %f60, 0f3F19999A;
	selp.f32 	%f74, %f67, %f73, %p8;
	add.f32 	%f75, %f59, %f74;
	ld.global.v4.f32 	{%f76, %f77, %f78, %f79}, [%rd13+128];
	abs.f32 	%f80, %f76;
	mul.f32 	%f81, %f80, 0f4038AA3B;
	ex2.approx.ftz.f32 	%f82, %f81;
	add.f32 	%f83, %f82, 0f3F800000;
	rcp.approx.ftz.f32 	%f84, %f83;
	fma.rn.f32 	%f85, %f84, 0fC0000000, 0f3F800000;
	setp.ge.f32 	%p9, %f80, 0f41102CB4;
	selp.f32 	%f86, 0f3F800000, %f85, %p9;
	copysign.f32 	%f87, %f76, %f86;
	mul.f32 	%f88, %f76, %f76;
	fma.rn.f32 	%f89, %f88, 0f3C80F082, 0fBD563CAE;
	fma.rn.f32 	%f90, %f89, %f88, 0f3E085941;
	fma.rn.f32 	%f91, %f90, %f88, 0fBEAAA9ED;
	fma.rn.f32 	%f92, %f91, %f88, 0f00000000;
	fma.rn.f32 	%f93, %f92, %f76, %f76;
	setp.ge.f32 	%p10, %f80, 0f3F19999A;
	selp.f32 	%f94, %f87, %f93, %p10;
	add.f32 	%f95, %f75, %f94;
	abs.f32 	%f96, %f77;
	mul.f32 	%f97, %f96, 0f4038AA3B;
	ex2.approx.ftz.f32 	%f98, %f97;
	add.f32 	%f99, %f98, 0f3F800000;
	rcp.approx.ftz.f32 	%f100, %f99;
	fma.rn.f32 	%f101, %f100, 0fC0000000, 0f3F800000;
	setp.ge.f32 	%p11, %f96, 0f41102CB4;
	selp.f32 	%f102, 0f3F800000, %f101, %p11;
	copysign.f32 	%f103, %f77, %f102;
	mul.f32 	%f104, %f77, %f77;
	fma.rn.f32 	%f105, %f104, 0f3C80F082, 0fBD563CAE;
	fma.rn.f32 	%f106, %f105, %f104, 0f3E085941;
	fma.rn.f32 	%f107, %f106, %f104, 0fBEAAA9ED;
	fma.rn.f32 	%f108, %f107, %f104, 0f00000000;
	fma.rn.f32 	%f109, %f108, %f77, %f77;
	setp.ge.f32 	%p12, %f96, 0f3F19999A;
	selp.f32 	%f110, %f103, %f109, %p12;
	add.f32 	%f111, %f95, %f110;
	abs.f32 	%f112, %f78;
	mul.f32 	%f113, %f112, 0f4038AA3B;
	ex2.approx.ftz.f32 	%f114, %f113;
	add.f32 	%f115, %f114, 0f3F800000;
	rcp.approx.ftz.f32 	%f116, %f115;
	fma.rn.f32 	%f117, %f116, 0fC0000000, 0f3F800000;
	setp.ge.f32 	%p13, %f112, 0f41102CB4;
	selp.f32 	%f118, 0f3F800000, %f117, %p13;
	copysign.f32 	%f119, %f78, %f118;
	mul.f32 	%f120, %f78, %f78;
	fma.rn.f32 	%f121, %f120, 0f3C80F082, 0fBD563CAE;
	fma.rn.f32 	%f122, %f121, %f120, 0f3E085941;
	fma.rn.f32 	%f123, %f122, %f120, 0fBEAAA9ED;
	fma.rn.f32 	%f124, %f123, %f120, 0f00000000;
	fma.rn.f32 	%f125, %f124, %f78, %f78;
	setp.ge.f32 	%p14, %f112, 0f3F19999A;
	selp.f32 	%f126, %f119, %f125, %p14;
	add.f32 	%f127, %f111, %f126;
	abs.f32 	%f128, %f79;
	mul.f32 	%f129, %f128, 0f4038AA3B;
	ex2.approx.ftz.f32 	%f130, %f129;
	add.f32 	%f131, %f130, 0f3F800000;
	rcp.approx.ftz.f32 	%f132, %f131;
	fma.rn.f32 	%f133, %f132, 0fC0000000, 0f3F800000;
	setp.ge.f32 	%p15, %f128, 0f41102CB4;
	selp.f32 	%f134, 0f3F800000, %f133, %p15;
	copysign.f32 	%f135, %f79, %f134;
	mul.f32 	%f136, %f79, %f79;
	fma.rn.f32 	%f137, %f136, 0f3C80F082, 0fBD563CAE;
	fma.rn.f32 	%f138, %f137, %f136, 0f3E085941;
	fma.rn.f32 	%f139, %f138, %f136, 0fBEAAA9ED;
	fma.rn.f32 	%f140, %f139, %f136, 0f00000000;
	fma.rn.f32 	%f141, %f140, %f79, %f79;
	setp.ge.f32 	%p16, %f128, 0f3F19999A;
	selp.f32 	%f142, %f135, %f141, %p16;
	add.f32 	%f162, %f127, %f142;
	add.s64 	%rd13, %rd13, 256;
	add.s32 	%r43, %r43, 2;
	setp.ne.s32 	%p17, %r43, 64;
	@%p17 bra 	$L__BB1_1;
	and.b32  	%r6, %r3, 31;
	mov.b32 	%r16, %f162;
	shfl.sync.bfly.b32	%r17|%p18, %r16, 16, 31, -1;
	mov.b32 	%f143, %r17;
	add.f32 	%f144, %f162, %f143;
	mov.b32 	%r18, %f144;
	shfl.sync.bfly.b32	%r19|%p19, %r18, 8, 31, -1;
	mov.b32 	%f145, %r19;
	add.f32 	%f146, %f144, %f145;
	mov.b32 	%r20, %f146;
	shfl.sync.bfly.b32	%r21|%p20, %r20, 4, 31, -1;
	mov.b32 	%f147, %r21;
	add.f32 	%f148, %f146, %f147;
	mov.b32 	%r22, %f148;
	shfl.sync.bfly.b32	%r23|%p21, %r22, 2, 31, -1;
	mov.b32 	%f149, %r23;
	add.f32 	%f150, %f148, %f149;
	mov.b32 	%r24, %f150;
	shfl.sync.bfly.b32	%r25|%p22, %r24, 1, 31, -1;
	mov.b32 	%f151, %r25;
	add.f32 	%f3, %f150, %f151;
	setp.ne.s32 	%p23, %r6, 0;
	@%p23 bra 	$L__BB1_4;
	shr.u32 	%r26, %r3, 3;
	mov.u32 	%r27, _ZZ14blockReduceSumIfET_S0_E6shared;
	add.s32 	%r28, %r27, %r26;
	st.shared.f32 	[%r28], %f3;
$L__BB1_4:
	bar.sync 	0;
	setp.gt.u32 	%p24, %r3, 31;
	@%p24 bra 	$L__BB1_9;
	shr.u32 	%r29, %r2, 5;
	setp.ge.u32 	%p25, %r3, %r29;
	mov.f32 	%f163, 0f00000000;
	@%p25 bra 	$L__BB1_7;
	shl.b32 	%r30, %r6, 2;
	mov.u32 	%r31, _ZZ14blockReduceSumIfET_S0_E6shared;
	add.s32 	%r32, %r31, %r30;
	ld.shared.f32 	%f163, [%r32];
$L__BB1_7:
	mov.b32 	%r33, %f163;
	shfl.sync.bfly.b32	%r34|%p26, %r33, 16, 31, -1;
	mov.b32 	%f153, %r34;
	add.f32 	%f154, %f163, %f153;
	mov.b32 	%r35, %f154;
	shfl.sync.bfly.b32	%r36|%p27, %r35, 8, 31, -1;
	mov.b32 	%f155, %r36;
	add.f32 	%f156, %f154, %f155;
	mov.b32 	%r37, %f156;
	shfl.sync.bfly.b32	%r38|%p28, %r37, 4, 31, -1;
	mov.b32 	%f157, %r38;
	add.f32 	%f158, %f156, %f157;
	mov.b32 	%r39, %f158;
	shfl.sync.bfly.b32	%r40|%p29, %r39, 2, 31, -1;
	mov.b32 	%f159, %r40;
	add.f32 	%f160, %f158, %f159;
	mov.b32 	%r41, %f160;
	shfl.sync.bfly.b32	%r42|%p30, %r41, 1, 31, -1;
	mov.b32 	%f161, %r42;
	add.f32 	%f6, %f160, %f161;
	setp.ne.s32 	%p31, %r3, 0;
	@%p31 bra 	$L__BB1_9;
	cvta.to.global.u64 	%rd10, %rd4;
	mul.wide.u32 	%rd11, %r1, 4;
	add.s64 	%rd12, %rd10, %rd11;
	st.global.f32 	[%rd12], %f6;
$L__BB1_9:
	ret;

}


// ===== COMPILED SASS (sm_100) =====

	.target	sm_100

	.elftype	@"ET_EXEC"


//--------------------- .note.nv.tkinfo           --------------------------
	.section	.note.nv.tkinfo,"",@"SHT_NOTE"
	.sectionflags	@"SHF_NOTE_NV_TKINFO"
	.tkinfo
        /*0018*/ 	.word	0x00000002
        /*0030*/ 	.string	""
        /*0030*/ 	.string	"ptxas"
        /*0030*/ 	.string	"Cuda compilation tools, release 13.0, V13.0.88"
        /*0030*/ 	.string	"Build cuda_13.0.r13.0/compiler.36424714_0"
        /*0030*/ 	.string	"-arch sm_100 -m 64 "



//--------------------- .note.nv.cuinfo           --------------------------
	.section	.note.nv.cuinfo,"",@"SHT_NOTE"
	.sectionflags	@"SHF_NOTE_NV_CUINFO"
        /*0018*/ 	.short	0x0002
        /*001a*/ 	.short	0x0064
        /*001c*/ 	.short	0x0082
	.zero		2


//--------------------- .nv.info                  --------------------------
	.section	.nv.info,"",@"SHT_CUDA_INFO"
	.align	4


	//----- nvinfo : EIATTR_REGCOUNT
	.align		4
        /*0000*/ 	.byte	0x04, 0x2f
        /*0002*/ 	.short	(.L_1 - .L_0)
	.align		4
.L_0:
        /*0004*/ 	.word	index@(_Z19prefetch_kernel_256ILi8ELi64EEvPKfPf)
        /*0008*/ 	.word	0x00000020


	//----- nvinfo : EIATTR_FRAME_SIZE
	.align		4
.L_1:
        /*000c*/ 	.byte	0x04, 0x11
        /*000e*/ 	.short	(.L_3 - .L_2)
	.align		4
.L_2:
        /*0010*/ 	.word	index@(_Z19prefetch_kernel_256ILi8ELi64EEvPKfPf)
        /*0014*/ 	.word	0x00000000


	//----- nvinfo : EIATTR_REGCOUNT
	.align		4
.L_3:
        /*0018*/ 	.byte	0x04, 0x2f
        /*001a*/ 	.short	(.L_5 - .L_4)
	.align		4
.L_4:
        /*001c*/ 	.word	index@(_Z17prefetch_kernel_0ILi8ELi64EEvPKfPf)
        /*0020*/ 	.word	0x00000020


	//----- nvinfo : EIATTR_FRAME_SIZE
	.align		4
.L_5:
        /*0024*/ 	.byte	0x04, 0x11
        /*0026*/ 	.short	(.L_7 - .L_6)
	.align		4
.L_6:
        /*0028*/ 	.word	index@(_Z17prefetch_kernel_0ILi8ELi64EEvPKfPf)
        /*002c*/ 	.word	0x00000000


	//----- nvinfo : EIATTR_MIN_STACK_SIZE
	.align		4
.L_7:
        /*0030*/ 	.byte	0x04, 0x12
        /*0032*/ 	.short	(.L_9 - .L_8)
	.align		4
.L_8:
        /*0034*/ 	.word	index@(_Z17prefetch_kernel_0ILi8ELi64EEvPKfPf)
        /*0038*/ 	.word	0x00000000


	//----- nvinfo : EIATTR_MIN_STACK_SIZE
	.align		4
.L_9:
        /*003c*/ 	.byte	0x04, 0x12
        /*003e*/ 	.short	(.L_11 - .L_10)
	.align		4
.L_10:
        /*0040*/ 	.word	index@(_Z19prefetch_kernel_256ILi8ELi64EEvPKfPf)
        /*0044*/ 	.word	0x00000000
.L_11:


//--------------------- .nv.compat                --------------------------
	.section	.nv.compat,"",@"SHT_CUDA_COMPAT_INFO"
	.align	4
        /*0000*/ 	.byte	0x02, 0x09, 0x00, 0x00, 0x02, 0x02, 0x01, 0x00, 0x02, 0x05, 0x05, 0x00, 0x03, 0x07, 0x01, 0x01
        /*0010*/ 	.byte	0x02, 0x03, 0x00, 0x00, 0x02, 0x06, 0x01, 0x00, 0x04, 0x0b, 0x08, 0x00, 0x01, 0x00, 0x00, 0x00
        /*0020*/ 	.byte	0x00, 0x00, 0x00, 0x00


//--------------------- .nv.info._Z17prefetch_kernel_0ILi8ELi64EEvPKfPf --------------------------
	.section	.nv.info._Z17prefetch_kernel_0ILi8ELi64EEvPKfPf,"",@"SHT_CUDA_INFO"
	.sectionflags	@""
	.align	4


	//----- nvinfo : EIATTR_CUDA_API_VERSION
	.align		4
        /*0000*/ 	.byte	0x04, 0x37
        /*0002*/ 	.short	(.L_13 - .L_12)
.L_12:
        /*0004*/ 	.word	0x00000082


	//----- nvinfo : EIATTR_KPARAM_INFO
	.align		4
.L_13:
        /*0008*/ 	.byte	0x04, 0x17
        /*000a*/ 	.short	(.L_15 - .L_14)
.L_14:
        /*000c*/ 	.word	0x00000000
        /*0010*/ 	.short	0x0001
        /*0012*/ 	.short	0x0008
        /*0014*/ 	.byte	0x00, 0xf5, 0x21, 0x00


	//----- nvinfo : EIATTR_KPARAM_INFO
	.align		4
.L_15:
        /*0018*/ 	.byte	0x04, 0x17
        /*001a*/ 	.short	(.L_17 - .L_16)
.L_16:
        /*001c*/ 	.word	0x00000000
        /*0020*/ 	.short	0x0000
        /*0022*/ 	.short	0x0000
        /*0024*/ 	.byte	0x00, 0xf5, 0x21, 0x00


	//----- nvinfo : EIATTR_SPARSE_MMA_MASK
	.align		4
.L_17:
        /*0028*/ 	.byte	0x03, 0x50
        /*002a*/ 	.short	0x0000


	//----- nvinfo : EIATTR_MAXREG_COUNT
	.align		4
        /*002c*/ 	.byte	0x03, 0x1b
        /*002e*/ 	.short	0x00ff


	//----- nvinfo : EIATTR_NUM_BARRIERS
	.align		4
        /*0030*/ 	.byte	0x02, 0x4c
        /*0032*/ 	.byte	0x01
	.zero		1


	//----- nvinfo : EIATTR_MERCURY_ISA_VERSION
	.align		4
        /*0034*/ 	.byte	0x03, 0x5f
        /*0036*/ 	.short	0x0101


	//----- nvinfo : EIATTR_COOP_GROUP_MASK_REGIDS
	.align		4
        /*0038*/ 	.byte	0x04, 0x29
        /*003a*/ 	.short	(.L_19 - .L_18)


	//   ....[0]....
.L_18:
        /*003c*/ 	.word	0xffffffff


	//   ....[1]....
        /*0040*/ 	.word	0xffffffff


	//   ....[2]....
        /*0044*/ 	.word	0xffffffff


	//   ....[3]....
        /*0048*/ 	.word	0xffffffff


	//   ....[4]....
        /*004c*/ 	.word	0xffffffff


	//   ....[5]....
        /*0050*/ 	.word	0xffffffff


	//   ....[6]....
        /*0054*/ 	.word	0xffffffff


	//   ....[7]....
        /*0058*/ 	.word	0xffffffff


	//   ....[8]....
        /*005c*/ 	.word	0xffffffff


	//   ....[9]....
        /*0060*/ 	.word	0xffffffff


	//----- nvinfo : EIATTR_COOP_GROUP_INSTR_OFFSETS
	.align		4
.L_19:
        /*0064*/ 	.byte	0x04, 0x28
        /*0066*/ 	.short	(.L_21 - .L_20)


	//   ....[0]....
.L_20:
        /*0068*/ 	.word	0x000009c0


	//   ....[1]....
        /*006c*/ 	.word	0x000009f0


	//   ....[2]....
        /*0070*/ 	.word	0x00000a20


	//   ....[3]....
        /*0074*/ 	.word	0x00000a60


	//   ....[4]....
        /*0078*/ 	.word	0x00000aa0


	//   ....[5]....
        /*007c*/ 	.word	0x00000b80


	//   ....[6]....
        /*0080*/ 	.word	0x00000ba0


	//   ....[7]....
        /*0084*/ 	.word	0x00000bc0


	//   ....[8]....
        /*0088*/ 	.word	0x00000be0


	//   ....[9]....
        /*008c*/ 	.word	0x00000c00


	//----- nvinfo : EIATTR_VRC_CTA_INIT_COUNT
	.align		4
.L_21:
        /*0090*/ 	.byte	0x02, 0x4a
	.zero		1
	.zero		1


	//----- nvinfo : EIATTR_EXIT_INSTR_OFFSETS
	.align		4
        /*0094*/ 	.byte	0x04, 0x1c
        /*0096*/ 	.short	(.L_23 - .L_22)


	//   ....[0]....
.L_22:
        /*0098*/ 	.word	0x00000ae0


	//   ....[1]....
        /*009c*/ 	.word	0x00000c10


	//   ....[2]....
        /*00a0*/ 	.word	0x00000c60


	//----- nvinfo : EIATTR_CBANK_PARAM_SIZE
	.align		4
.L_23:
        /*00a4*/ 	.byte	0x03, 0x19
        /*00a6*/ 	.short	0x0010


	//----- nvinfo : EIATTR_PARAM_CBANK
	.align		4
        /*00a8*/ 	.byte	0x04, 0x0a
        /*00aa*/ 	.short	(.L_25 - .L_24)
	.align		4
.L_24:
        /*00ac*/ 	.word	index@(.nv.constant0._Z17prefetch_kernel_0ILi8ELi64EEvPKfPf)
        /*00b0*/ 	.short	0x0380
        /*00b2*/ 	.short	0x0010


	//----- nvinfo : EIATTR_SW_WAR
	.align		4
.L_25:
        /*00b4*/ 	.byte	0x04, 0x36
        /*00b6*/ 	.short	(.L_27 - .L_26)
.L_26:
        /*00b8*/ 	.word	0x00000008
.L_27:


//--------------------- .nv.info._Z19prefetch_kernel_256ILi8ELi64EEvPKfPf --------------------------
	.section	.nv.info._Z19prefetch_kernel_256ILi8ELi64EEvPKfPf,"",@"SHT_CUDA_INFO"
	.sectionflags	@""
	.align	4


	//----- nvinfo : EIATTR_CUDA_API_VERSION
	.align		4
        /*0000*/ 	.byte	0x04, 0x37
        /*0002*/ 	.short	(.L_29 - .L_28)
.L_28:
        /*0004*/ 	.word	0x00000082


	//----- nvinfo : EIATTR_KPARAM_INFO
	.align		4
.L_29:
        /*0008*/ 	.byte	0x04, 0x17
        /*000a*/ 	.short	(.L_31 - .L_30)
.L_30:
        /*000c*/ 	.word	0x00000000
        /*0010*/ 	.short	0x0001
        /*0012*/ 	.short	0x0008
        /*0014*/ 	.byte	0x00, 0xf5, 0x21, 0x00


	//----- nvinfo : EIATTR_KPARAM_INFO
	.align		4
.L_31:
        /*0018*/ 	.byte	0x04, 0x17
        /*001a*/ 	.short	(.L_33 - .L_32)
.L_32:
        /*001c*/ 	.word	0x00000000
        /*0020*/ 	.short	0x0000
        /*0022*/ 	.short	0x0000
        /*0024*/ 	.byte	0x00, 0xf5, 0x21, 0x00


	//----- nvinfo : EIATTR_SPARSE_MMA_MASK
	.align		4
.L_33:
        /*0028*/ 	.byte	0x03, 0x50
        /*002a*/ 	.short	0x0000


	//----- nvinfo : EIATTR_MAXREG_COUNT
	.align		4
        /*002c*/ 	.byte	0x03, 0x1b
        /*002e*/ 	.short	0x00ff


	//----- nvinfo : EIATTR_NUM_BARRIERS
	.align		4
        /*0030*/ 	.byte	0x02, 0x4c
        /*0032*/ 	.byte	0x01
	.zero		1


	//----- nvinfo : EIATTR_MERCURY_ISA_VERSION
	.align		4
        /*0034*/ 	.byte	0x03, 0x5f
        /*0036*/ 	.short	0x0101


	//----- nvinfo : EIATTR_COOP_GROUP_MASK_REGIDS
	.align		4
        /*0038*/ 	.byte	0x04, 0x29
        /*003a*/ 	.short	(.L_35 - .L_34)


	//   ....[0]....
.L_34:
        /*003c*/ 	.word	0xffffffff


	//   ....[1]....
        /*0040*/ 	.word	0xffffffff


	//   ....[2]....
        /*0044*/ 	.word	0xffffffff


	//   ....[3]....
        /*0048*/ 	.word	0xffffffff


	//   ....[4]....
        /*004c*/ 	.word	0xffffffff


	//   ....[5]....
        /*0050*/ 	.word	0xffffffff


	//   ....[6]....
        /*0054*/ 	.word	0xffffffff


	//   ....[7]....
        /*0058*/ 	.word	0xffffffff


	//   ....[8]....
        /*005c*/ 	.word	0xffffffff


	//   ....[9]....
        /*0060*/ 	.word	0xffffffff


	//----- nvinfo : EIATTR_COOP_GROUP_INSTR_OFFSETS
	.align		4
.L_35:
        /*0064*/ 	.byte	0x04, 0x28
        /*0066*/ 	.short	(.L_37 - .L_36)


	//   ....[0]....
.L_36:
        /*0068*/ 	.word	0x000009c0


	//   ....[1]....
        /*006c*/ 	.word	0x000009f0


	//   ....[2]....
        /*0070*/ 	.word	0x00000a20


	//   ....[3]....
        /*0074*/ 	.word	0x00000a60


	//   ....[4]....
        /*0078*/ 	.word	0x00000aa0


	//   ....[5]....
        /*007c*/ 	.word	0x00000b80


	//   ....[6]....
        /*0080*/ 	.word	0x00000ba0


	//   ....[7]....
        /*0084*/ 	.word	0x00000bc0


	//   ....[8]....
        /*0088*/ 	.word	0x00000be0


	//   ....[9]....
        /*008c*/ 	.word	0x00000c00


	//----- nvinfo : EIATTR_VRC_CTA_INIT_COUNT
	.align		4
.L_37:
        /*0090*/ 	.byte	0x02, 0x4a
	.zero		1
	.zero		1


	//----- nvinfo : EIATTR_EXIT_INSTR_OFFSETS
	.align		4
        /*0094*/ 	.byte	0x04, 0x1c
        /*0096*/ 	.short	(.L_39 - .L_38)


	//   ....[0]....
.L_38:
        /*0098*/ 	.word	0x00000ae0


	//   ....[1]....
        /*009c*/ 	.word	0x00000c10


	//   ....[2]....
        /*00a0*/ 	.word	0x00000c60


	//----- nvinfo : EIATTR_CBANK_PARAM_SIZE
	.align		4
.L_39:
        /*00a4*/ 	.byte	0x03, 0x19
        /*00a6*/ 	.short	0x0010


	//----- nvinfo : EIATTR_PARAM_CBANK
	.align		4
        /*00a8*/ 	.byte	0x04, 0x0a
        /*00aa*/ 	.short	(.L_41 - .L_40)
	.align		4
.L_40:
        /*00ac*/ 	.word	index@(.nv.constant0._Z19prefetch_kernel_256ILi8ELi64EEvPKfPf)
        /*00b0*/ 	.short	0x0380
        /*00b2*/ 	.short	0x0010


	//----- nvinfo : EIATTR_SW_WAR
	.align		4
.L_41:
        /*00b4*/ 	.byte	0x04, 0x36
        /*00b6*/ 	.short	(.L_43 - .L_42)
.L_42:
        /*00b8*/ 	.word	0x00000008
.L_43:


//--------------------- .nv.callgraph             --------------------------
	.section	.nv.callgraph,"",@"SHT_CUDA_CALLGRAPH"
	.align	4
	.sectionentsize	8
	.align		4
        /*0000*/ 	.word	0x00000000
	.align		4
        /*0004*/ 	.word	0xffffffff
	.align		4
        /*0008*/ 	.word	0x00000000
	.align		4
        /*000c*/ 	.word	0xfffffffe
	.align		4
        /*0010*/ 	.word	0x00000000
	.align		4
        /*0014*/ 	.word	0xfffffffd
	.align		4
        /*0018*/ 	.word	0x00000000
	.align		4
        /*001c*/ 	.word	0xfffffffc


//--------------------- .text._Z17prefetch_kernel_0ILi8ELi64EEvPKfPf --------------------------
	.section	.text._Z17prefetch_kernel_0ILi8ELi64EEvPKfPf,"ax",@progbits
	.align	128
        .global         _Z17prefetch_kernel_0ILi8ELi64EEvPKfPf
        .type           _Z17prefetch_kernel_0ILi8ELi64EEvPKfPf,@function
        .size           _Z17prefetch_kernel_0ILi8ELi64EEvPKfPf,(.L_x_4 - _Z17prefetch_kernel_0ILi8ELi64EEvPKfPf)
        .other          _Z17prefetch_kernel_0ILi8ELi64EEvPKfPf,@"STO_CUDA_ENTRY STV_DEFAULT"
_Z17prefetch_kernel_0ILi8ELi64EEvPKfPf:
.text._Z17prefetch_kernel_0ILi8ELi64EEvPKfPf:
[----:B------:R-:W-:Y:S01]  /*0000*/  LDC R1, c[0x0][0x37c] ;  /* 0x0000df00ff017b82 */ /* 0x000fe20000000800 */
[----:B------:R-:W0:Y:S01]  /*0010*/  S2R R14, SR_CTAID.X ;  /* 0x00000000000e7919 */ /* 0x000e220000002500 */
[----:B------:R-:W0:Y:S06]  /*0020*/  LDCU UR5, c[0x0][0x360] ;  /* 0x00006c00ff0577ac */ /* 0x000e2c0008000800 */
[----:B------:R-:W1:Y:S01]  /*0030*/  LDC.64 R2, c[0x0][0x380] ;  /* 0x0000e000ff027b82 */ /* 0x000e620000000a00 */
[----:B------:R-:W0:Y:S01]  /*0040*/  S2R R15, SR_TID.X ;  /* 0x00000000000f7919 */ /* 0x000e220000002100 */
[----:B------:R-:W2:Y:S01]  /*0050*/  LDCU.64 UR6, c[0x0][0x358] ;  /* 0x00006b00ff0677ac */ /* 0x000ea20008000a00 */
[----:B------:R-:W-:Y:S01]  /*0060*/  UMOV UR4, URZ ;  /* 0x000000ff00047c82 */ /* 0x000fe20008000000 */
[----:B0-----:R-:W-:-:S05]  /*0070*/  IMAD R0, R14, UR5, R15 ;  /* 0x000000050e007c24 */ /* 0x001fca000f8e020f */
[----:B------:R-:W-:-:S04]  /*0080*/  SHF.R.S32.HI R5, RZ, 0x1f, R0 ;  /* 0x0000001fff057819 */ /* 0x000fc80000011400 */
[----:B------:R-:W-:-:S04]  /*0090*/  LEA.HI R5, R5, R0, RZ, 0x3 ;  /* 0x0000000005057211 */ /* 0x000fc800078f18ff */
[C---:B------:R-:W-:Y:S02]  /*00a0*/  SHF.L.U32 R4, R5.reuse, 0x8, RZ ;  /* 0x0000000805047819 */ /* 0x040fe400000006ff */
[----:B------:R-:W-:Y:S02]  /*00b0*/  LOP3.LUT R5, R5, 0xfffffff8, RZ, 0xc0, !PT ;  /* 0xfffffff805057812 */ /* 0x000fe400078ec0ff */
[----:B------:R-:W-:Y:S02]  /*00c0*/  LOP3.LUT R7, R4, 0xfffff800, RZ, 0xc0, !PT ;  /* 0xfffff80004077812 */ /* 0x000fe400078ec0ff */
[----:B------:R-:W-:-:S03]  /*00d0*/  IADD3 R5, PT, PT, R0, -R5, RZ ;  /* 0x8000000500057210 */ /* 0x000fc60007ffe0ff */
[----:B-1----:R-:W-:-:S04]  /*00e0*/  IMAD.WIDE R2, R7, 0x4, R2 ;  /* 0x0000000407027825 */ /* 0x002fc800078e0202 */
[----:B------:R-:W-:-:S03]  /*00f0*/  IMAD.WIDE R2, R5, 0x10, R2 ;  /* 0x0000001005027825 */ /* 0x000fc600078e0202 */
[----:B------:R-:W-:Y:S01]  /*0100*/  MOV R12, R2 ;  /* 0x00000002000c7202 */ /* 0x000fe20000000f00 */
[----:B------:R-:W-:Y:S01]  /*0110*/  HFMA2 R2, -RZ, RZ, 0, 0 ;  /* 0x00000000ff027431 */ /* 0x000fe200000001ff */
[----:B--2---:R-:W-:-:S07]  /*0120*/  MOV R13, R3 ;  /* 0x00000003000d7202 */ /* 0x004fce0000000f00 */
.L_x_0:
[----:B------:R-:W2:Y:S04]  /*0130*/  LDG.E.128 R8, desc[UR6][R12.64] ;  /* 0x000000060c087981 */ /* 0x000ea8000c1e1d00 */
[----:B------:R-:W3:Y:S01]  /*0140*/  LDG.E.128 R4, desc[UR6][R12.64+0x80] ;  /* 0x000080060c047981 */ /* 0x000ee2000c1e1d00 */
[----:B------:R-:W-:Y:S01]  /*0150*/  MOV R17, 0x3c80f082 ;  /* 0x3c80f08200117802 */ /* 0x000fe20000000f00 */
[----:B------:R-:W-:-:S04]  /*0160*/  UIADD3 UR4, UPT, UPT, UR4, 0x2, URZ ;  /* 0x0000000204047890 */ /* 0x000fc8000fffe0ff */
[----:B------:R-:W-:Y:S01]  /*0170*/  UISETP.NE.AND UP0, UPT, UR4, 0x40, UPT ;  /* 0x000000400400788c */ /* 0x000fe2000bf05270 */
[----:B--2---:R-:W-:Y:S01]  /*0180*/  FMUL R0, |R8|, 2.8853900432586669922 ;  /* 0x4038aa3b08007820 */ /* 0x004fe20000400200 */
[----:B------:R-:W-:Y:S01]  /*0190*/  FMUL R16, |R9|, 2.8853900432586669922 ;  /* 0x4038aa3b09107820 */ /* 0x000fe20000400200 */
[----:B------:R-:W-:Y:S01]  /*01a0*/  FMUL R20, |R11|, 2.8853900432586669922 ;  /* 0x4038aa3b0b147820 */ /* 0x000fe20000400200 */
[----:B------:R-:W-:Y:S01]  /*01b0*/  FMUL R22, |R10|, 2.8853900432586669922 ;  /* 0x4038aa3b0a167820 */ /* 0x000fe20000400200 */
[----:B------:R-:W-:Y:S01]  /*01c0*/  FMUL R23, R9, R9 ;  /* 0x0000000909177220 */ /* 0x000fe20000400000 */
[----:B------:R0:W1:Y:S01]  /*01d0*/  MUFU.EX2 R21, R16 ;  /* 0x0000001000157308 */ /* 0x0000620000000800 */
[----:B------:R-:W-:Y:S01]  /*01e0*/  FSETP.GE.AND P1, PT, |R8|, 0.60000002384185791016, PT ;  /* 0x3f19999a0800780b */ /* 0x000fe20003f26200 */
[----:B------:R-:W-:Y:S01]  /*01f0*/  FMUL R24, R10, R10 ;  /* 0x0000000a0a187220 */ /* 0x000fe20000400000 */
[----:B------:R-:W-:Y:S01]  /*0200*/  FSETP.GE.AND P0, PT, |R8|, 9.010913848876953125, PT ;  /* 0x41102cb40800780b */ /* 0x000fe20003f06200 */
[----:B---3--:R-:W-:Y:S01]  /*0210*/  FMUL R26, |R5|, 2.8853900432586669922 ;  /* 0x4038aa3b051a7820 */ /* 0x008fe20000400200 */
[----:B------:R-:W-:Y:S01]  /*0220*/  FMUL R18, |R4|, 2.8853900432586669922 ;  /* 0x4038aa3b04127820 */ /* 0x000fe20000400200 */
[----:B------:R-:W-:Y:S01]  /*0230*/  FFMA R27, R24, R17, -0.052303962409496307373 ;  /* 0xbd563cae181b7423 */ /* 0x000fe20000000011 */
[----:B------:R-:W-:Y:S01]  /*0240*/  FMUL R28, |R6|, 2.8853900432586669922 ;  /* 0x4038aa3b061c7820 */ /* 0x000fe20000400200 */
[----:B------:R-:W2:Y:S01]  /*0250*/  MUFU.EX2 R0, R0 ;  /* 0x0000000000007308 */ /* 0x000ea20000000800 */
[----:B0-----:R-:W-:Y:S01]  /*0260*/  MOV R16, 0x3f800000 ;  /* 0x3f80000000107802 */ /* 0x001fe20000000f00 */
[----:B------:R-:W-:Y:S01]  /*0270*/  FFMA R29, R24, R27, 0.1331529766321182251 ;  /* 0x3e085941181d7423 */ /* 0x000fe2000000001b */
[----:B------:R-:W-:-:S02]  /*0280*/  FSETP.GE.AND P3, PT, |R11|, 0.60000002384185791016, PT ;  /* 0x3f19999a0b00780b */ /* 0x000fc40003f66200 */
[----:B------:R-:W-:Y:S02]  /*0290*/  FSETP.GE.AND P2, PT, |R11|, 9.010913848876953125, PT ;  /* 0x41102cb40b00780b */ /* 0x000fe40003f46200 */
[----:B------:R-:W-:Y:S01]  /*02a0*/  FSETP.GE.AND P5, PT, |R4|, 9.010913848876953125, PT ;  /* 0x41102cb40400780b */ /* 0x000fe20003fa6200 */
[----:B------:R-:W-:Y:S01]  /*02b0*/  MUFU.EX2 R20, R20 ;  /* 0x0000001400147308 */ /* 0x000fe20000000800 */
[----:B-1----:R-:W-:Y:S01]  /*02c0*/  FADD R21, R21, 1 ;  /* 0x3f80000015157421 */ /* 0x002fe20000000000 */
[----:B------:R-:W-:-:S06]  /*02d0*/  FSETP.GE.AND P4, PT, |R6|, 0.60000002384185791016, PT ;  /* 0x3f19999a0600780b */ /* 0x000fcc0003f86200 */
[----:B------:R-:W-:Y:S01]  /*02e0*/  MUFU.EX2 R22, R22 ;  /* 0x0000001600167308 */ /* 0x000fe20000000800 */
[----:B--2---:R-:W-:Y:S01]  /*02f0*/  FADD R3, R0, 1 ;  /* 0x3f80000000037421 */ /* 0x004fe20000000000 */
[----:B------:R-:W-:-:S04]  /*0300*/  FMUL R0, R8, R8 ;  /* 0x0000000808007220 */ /* 0x000fc80000400000 */
[C---:B------:R-:W-:Y:S02]  /*0310*/  FFMA R19, R0.reuse, R17, -0.052303962409496307373 ;  /* 0xbd563cae00137423 */ /* 0x040fe40000000011 */
[----:B------:R-:W0:Y:S02]  /*0320*/  MUFU.RCP R3, R3 ;  /* 0x0000000300037308 */ /* 0x000e240000001000 */
[----:B------:R-:W-:-:S04]  /*0330*/  FFMA R19, R0, R19, 0.1331529766321182251 ;  /* 0x3e08594100137423 */ /* 0x000fc80000000013 */
[C---:B------:R-:W-:Y:S02]  /*0340*/  FFMA R19, R0.reuse, R19, -0.33332768082618713379 ;  /* 0xbeaaa9ed00137423 */ /* 0x040fe40000000013 */
[----:B------:R-:W1:Y:S02]  /*0350*/  MUFU.RCP R21, R21 ;  /* 0x0000001500157308 */ /* 0x000e640000001000 */
[----:B------:R-:W-:Y:S01]  /*0360*/  FFMA R25, R0, R19, RZ ;  /* 0x0000001300197223 */ /* 0x000fe200000000ff */
[----:B------:R-:W-:-:S04]  /*0370*/  FFMA R0, R23, R17, -0.052303962409496307373 ;  /* 0xbd563cae17007423 */ /* 0x000fc80000000011 */
[----:B------:R-:W-:Y:S01]  /*0380*/  FFMA R0, R23, R0, 0.1331529766321182251 ;  /* 0x3e08594117007423 */ /* 0x000fe20000000000 */
[----:B------:R2:W3:Y:S01]  /*0390*/  MUFU.EX2 R19, R26 ;  /* 0x0000001a00137308 */ /* 0x0004e20000000800 */
[----:B0-----:R-:W-:Y:S02]  /*03a0*/  FFMA R3, R3, -2, R16 ;  /* 0xc000000003037823 */ /* 0x001fe40000000010 */
[----:B------:R-:W-:-:S03]  /*03b0*/  FFMA R0, R23, R0, -0.33332768082618713379 ;  /* 0xbeaaa9ed17007423 */ /* 0x000fc60000000000 */
[----:B------:R-:W-:Y:S02]  /*03c0*/  FSEL R3, R3, 1, !P0 ;  /* 0x3f80000003037808 */ /* 0x000fe40004000000 */
[----:B------:R-:W-:Y:S01]  /*03d0*/  MUFU.EX2 R18, R18 ;  /* 0x0000001200127308 */ /* 0x000fe20000000800 */
[----:B--2---:R-:W-:Y:S01]  /*03e0*/  FADD R26, R20, 1 ;  /* 0x3f800000141a7421 */ /* 0x004fe20000000000 */
[--C-:B------:R-:W-:Y:S01]  /*03f0*/  LOP3.LUT R3, R3, 0x80000000, R8.reuse, 0xb8, !PT ;  /* 0x8000000003037812 */ /* 0x100fe200078eb808 */
[----:B------:R-:W-:Y:S01]  /*0400*/  @!P1 FFMA R3, R8, R25, R8 ;  /* 0x0000001908039223 */ /* 0x000fe20000000008 */
[----:B------:R-:W-:Y:S01]  /*0410*/  FADD R25, R22, 1 ;  /* 0x3f80000016197421 */ /* 0x000fe20000000000 */
[----:B------:R-:W-:Y:S01]  /*0420*/  FFMA R22, R23, R0, RZ ;  /* 0x0000000017167223 */ /* 0x000fe200000000ff */
[----:B------:R-:W-:Y:S01]  /*0430*/  FFMA R0, R24, R29, -0.33332768082618713379 ;  /* 0xbeaaa9ed18007423 */ /* 0x000fe2000000001d */
[----:B-1----:R-:W-:Y:S01]  /*0440*/  FFMA R21, R21, -2, R16 ;  /* 0xc000000015157823 */ /* 0x002fe20000000010 */
[----:B------:R-:W0:Y:S01]  /*0450*/  MUFU.RCP R27, R26 ;  /* 0x0000001a001b7308 */ /* 0x000e220000001000 */
[----:B------:R-:W-:Y:S01]  /*0460*/  FSETP.GE.AND P0, PT, |R9|, 9.010913848876953125, PT ;  /* 0x41102cb40900780b */ /* 0x000fe20003f06200 */
[----:B---3--:R-:W-:Y:S01]  /*0470*/  FADD R19, R19, 1 ;  /* 0x3f80000013137421 */ /* 0x008fe20000000000 */
[----:B------:R-:W-:-:S02]  /*0480*/  FSETP.GE.AND P1, PT, |R9|, 0.60000002384185791016, PT ;  /* 0x3f19999a0900780b */ /* 0x000fc40003f26200 */
[----:B------:R-:W-:Y:S01]  /*0490*/  FSEL R20, R21, 1, !P0 ;  /* 0x3f80000015147808 */ /* 0x000fe20004000000 */
[----:B------:R-:W-:Y:S01]  /*04a0*/  FMUL R21, |R7|, 2.8853900432586669922 ;  /* 0x4038aa3b07157820 */ /* 0x000fe20000400200 */
[----:B------:R-:W-:Y:S01]  /*04b0*/  FSETP.GE.AND P0, PT, |R10|, 9.010913848876953125, PT ;  /* 0x41102cb40a00780b */ /* 0x000fe20003f06200 */
[----:B------:R1:W2:Y:S01]  /*04c0*/  MUFU.RCP R23, R25 ;  /* 0x0000001900177308 */ /* 0x0002a20000001000 */
[----:B------:R-:W-:-:S07]  /*04d0*/  LOP3.LUT R20, R20, 0x80000000, R9, 0xb8, !PT ;  /* 0x8000000014147812 */ /* 0x000fce00078eb809 */
[----:B------:R-:W3:Y:S01]  /*04e0*/  MUFU.EX2 R8, R28 ;  /* 0x0000001c00087308 */ /* 0x000ee20000000800 */
[----:B-1----:R-:W-:Y:S01]  /*04f0*/  FFMA R25, R24, R0, RZ ;  /* 0x0000000018197223 */ /* 0x002fe200000000ff */
[----:B------:R-:W-:Y:S01]  /*0500*/  FMUL R0, R11, R11 ;  /* 0x0000000b0b007220 */ /* 0x000fe20000400000 */
[--C-:B0-----:R-:W-:Y:S01]  /*0510*/  FFMA R27, R27, -2, R16.reuse ;  /* 0xc00000001b1b7823 */ /* 0x101fe20000000010 */
[----:B------:R-:W-:Y:S01]  /*0520*/  @!P1 FFMA R20, R9, R22, R9 ;  /* 0x0000001609149223 */ /* 0x000fe20000000009 */
[----:B------:R-:W-:Y:S01]  /*0530*/  FADD R9, R18, 1 ;  /* 0x3f80000012097421 */ /* 0x000fe20000000000 */
[----:B------:R-:W-:Y:S01]  /*0540*/  FFMA R29, R0, R17, -0.052303962409496307373 ;  /* 0xbd563cae001d7423 */ /* 0x000fe20000000011 */
[----:B------:R-:W-:Y:S01]  /*0550*/  FSETP.GE.AND P1, PT, |R10|, 0.60000002384185791016, PT ;  /* 0x3f19999a0a00780b */ /* 0x000fe20003f26200 */
[----:B------:R-:W0:Y:S01]  /*0560*/  MUFU.EX2 R21, R21 ;  /* 0x0000001500157308 */ /* 0x000e220000000800 */
[----:B--2---:R-:W-:Y:S01]  /*0570*/  FFMA R23, R23, -2, R16 ;  /* 0xc000000017177823 */ /* 0x004fe20000000010 */
[----:B------:R-:W-:Y:S01]  /*0580*/  FFMA R29, R0, R29, 0.1331529766321182251 ;  /* 0x3e085941001d7423 */ /* 0x000fe2000000001d */
[----:B------:R-:W-:-:S02]  /*0590*/  FSEL R18, R27, 1, !P2 ;  /* 0x3f8000001b127808 */ /* 0x000fc40005000000 */
[----:B------:R-:W-:Y:S01]  /*05a0*/  FSETP.GE.AND P2, PT, |R5|, 0.60000002384185791016, PT ;  /* 0x3f19999a0500780b */ /* 0x000fe20003f46200 */
[----:B------:R-:W-:Y:S01]  /*05b0*/  FFMA R29, R0, R29, -0.33332768082618713379 ;  /* 0xbeaaa9ed001d7423 */ /* 0x000fe2000000001d */
[----:B------:R-:W-:Y:S01]  /*05c0*/  FSEL R23, R23, 1, !P0 ;  /* 0x3f80000017177808 */ /* 0x000fe20004000000 */
[----:B------:R-:W1:Y:S01]  /*05d0*/  MUFU.RCP R9, R9 ;  /* 0x0000000900097308 */ /* 0x000e620000001000 */
[--C-:B------:R-:W-:Y:S01]  /*05e0*/  LOP3.LUT R18, R18, 0x80000000, R11.reuse, 0xb8, !PT ;  /* 0x8000000012127812 */ /* 0x100fe200078eb80b */
[----:B------:R-:W-:Y:S01]  /*05f0*/  FFMA R0, R0, R29, RZ ;  /* 0x0000001d00007223 */ /* 0x000fe200000000ff */
[----:B------:R-:W-:Y:S01]  /*0600*/  LOP3.LUT R22, R23, 0x80000000, R10, 0xb8, !PT ;  /* 0x8000000017167812 */ /* 0x000fe200078eb80a */
[----:B---3--:R-:W-:Y:S01]  /*0610*/  FADD R24, R8, 1 ;  /* 0x3f80000008187421 */ /* 0x008fe20000000000 */
[----:B------:R-:W-:Y:S01]  /*0620*/  FADD R23, R3, R2 ;  /* 0x0000000203177221 */ /* 0x000fe20000000000 */
[----:B------:R-:W-:Y:S01]  /*0630*/  @!P3 FFMA R18, R11, R0, R11 ;  /* 0x000000000b12b223 */ /* 0x000fe2000000000b */
[----:B------:R-:W-:Y:S01]  /*0640*/  FMUL R0, R6, R6 ;  /* 0x0000000606007220 */ /* 0x000fe20000400000 */
[----:B------:R-:W2:Y:S01]  /*0650*/  MUFU.RCP R19, R19 ;  /* 0x0000001300137308 */ /* 0x000ea20000001000 */
[----:B0-----:R-:W-:Y:S01]  /*0660*/  FADD R21, R21, 1 ;  /* 0x3f80000015157421 */ /* 0x001fe20000000000 */
[----:B------:R-:W-:Y:S01]  /*0670*/  FMUL R3, R4, R4 ;  /* 0x0000000404037220 */ /* 0x000fe20000400000 */
[----:B------:R-:W-:Y:S01]  /*0680*/  FFMA R27, R0, R17, -0.052303962409496307373 ;  /* 0xbd563cae001b7423 */ /* 0x000fe20000000011 */
[----:B------:R-:W-:Y:S01]  /*0690*/  @!P1 FFMA R22, R10, R25, R10 ;  /* 0x000000190a169223 */ /* 0x000fe2000000000a */
[----:B------:R-:W-:Y:S01]  /*06a0*/  FADD R23, R23, R20 ;  /* 0x0000001417177221 */ /* 0x000fe20000000000 */
[----:B------:R-:W-:Y:S01]  /*06b0*/  FMUL R2, R5, R5 ;  /* 0x0000000505027220 */ /* 0x000fe20000400000 */
[C---:B------:R-:W-:Y:S01]  /*06c0*/  FFMA R27, R0.reuse, R27, 0.1331529766321182251 ;  /* 0x3e085941001b7423 */ /* 0x040fe2000000001b */
[----:B------:R-:W0:Y:S01]  /*06d0*/  MUFU.RCP R11, R24 ;  /* 0x00000018000b7308 */ /* 0x000e220000001000 */
[----:B------:R-:W-:Y:S01]  /*06e0*/  FFMA R8, R3, R17, -0.052303962409496307373 ;  /* 0xbd563cae03087423 */ /* 0x000fe20000000011 */
[----:B------:R-:W-:Y:S01]  /*06f0*/  FADD R23, R23, R22 ;  /* 0x0000001617177221 */ /* 0x000fe20000000000 */
[----:B------:R-:W-:Y:S01]  /*0700*/  FFMA R27, R0, R27, -0.33332768082618713379 ;  /* 0xbeaaa9ed001b7423 */ /* 0x000fe2000000001b */
[----:B------:R-:W-:Y:S01]  /*0710*/  FSETP.GE.AND P0, PT, |R4|, 0.60000002384185791016, PT ;  /* 0x3f19999a0400780b */ /* 0x000fe20003f06200 */
[----:B------:R-:W-:Y:S01]  /*0720*/  FFMA R25, R2, R17, -0.052303962409496307373 ;  /* 0xbd563cae02197423 */ /* 0x000fe20000000011 */
[----:B------:R-:W-:Y:S01]  /*0730*/  FFMA R8, R3, R8, 0.1331529766321182251 ;  /* 0x3e08594103087423 */ /* 0x000fe20000000008 */
[----:B------:R-:W-:Y:S01]  /*0740*/  FADD R18, R23, R18 ;  /* 0x0000001217127221 */ /* 0x000fe20000000000 */
[----:B------:R-:W3:Y:S01]  /*0750*/  MUFU.RCP R21, R21 ;  /* 0x0000001500157308 */ /* 0x000ee20000001000 */
[--C-:B-1----:R-:W-:Y:S01]  /*0760*/  FFMA R9, R9, -2, R16.reuse ;  /* 0xc000000009097823 */ /* 0x102fe20000000010 */
[----:B------:R-:W-:Y:S01]  /*0770*/  FFMA R23, R0, R27, RZ ;  /* 0x0000001b00177223 */ /* 0x000fe200000000ff */
[C---:B------:R-:W-:Y:S01]  /*0780*/  FFMA R25, R2.reuse, R25, 0.1331529766321182251 ;  /* 0x3e08594102197423 */ /* 0x040fe20000000019 */
[----:B------:R-:W-:Y:S01]  /*0790*/  FFMA R8, R3, R8, -0.33332768082618713379 ;  /* 0xbeaaa9ed03087423 */ /* 0x000fe20000000008 */
[----:B------:R-:W-:Y:S01]  /*07a0*/  FMUL R0, R7, R7 ;  /* 0x0000000707007220 */ /* 0x000fe20000400000 */
[--C-:B--2---:R-:W-:Y:S01]  /*07b0*/  FFMA R19, R19, -2, R16.reuse ;  /* 0xc000000013137823 */ /* 0x104fe20000000010 */
[----:B------:R-:W-:Y:S01]  /*07c0*/  FSETP.GE.AND P1, PT, |R5|, 9.010913848876953125, PT ;  /* 0x41102cb40500780b */ /* 0x000fe20003f26200 */
[----:B------:R-:W-:Y:S01]  /*07d0*/  FFMA R25, R2, R25, -0.33332768082618713379 ;  /* 0xbeaaa9ed02197423 */ /* 0x000fe20000000019 */
[----:B------:R-:W-:Y:S01]  /*07e0*/  FSEL R9, R9, 1, !P5 ;  /* 0x3f80000009097808 */ /* 0x000fe20006800000 */
[----:B------:R-:W-:Y:S01]  /*07f0*/  FFMA R3, R3, R8, RZ ;  /* 0x0000000803037223 */ /* 0x000fe200000000ff */
[----:B------:R-:W-:Y:S01]  /*0800*/  FFMA R17, R0, R17, -0.052303962409496307373 ;  /* 0xbd563cae00117423 */ /* 0x000fe20000000011 */
[----:B0-----:R-:W-:Y:S01]  /*0810*/  FFMA R11, R11, -2, R16 ;  /* 0xc00000000b0b7823 */ /* 0x001fe20000000010 */
[----:B------:R-:W-:Y:S01]  /*0820*/  FSEL R8, R19, 1, !P1 ;  /* 0x3f80000013087808 */ /* 0x000fe20004800000 */
[----:B------:R-:W-:Y:S01]  /*0830*/  FFMA R2, R2, R25, RZ ;  /* 0x0000001902027223 */ /* 0x000fe200000000ff */
[----:B------:R-:W-:Y:S01]  /*0840*/  FSETP.GE.AND P3, PT, |R6|, 9.010913848876953125, PT ;  /* 0x41102cb40600780b */ /* 0x000fe20003f66200 */
[----:B------:R-:W-:Y:S01]  /*0850*/  FFMA R17, R0, R17, 0.1331529766321182251 ;  /* 0x3e08594100117423 */ /* 0x000fe20000000011 */
[--C-:B------:R-:W-:Y:S01]  /*0860*/  LOP3.LUT R9, R9, 0x80000000, R4.reuse, 0xb8, !PT ;  /* 0x8000000009097812 */ /* 0x100fe200078eb804 */
[----:B------:R-:W-:Y:S01]  /*0870*/  @!P0 FFMA R9, R4, R3, R4 ;  /* 0x0000000304098223 */ /* 0x000fe20000000004 */
[----:B------:R-:W-:Y:S01]  /*0880*/  FSETP.GE.AND P1, PT, |R7|, 0.60000002384185791016, PT ;  /* 0x3f19999a0700780b */ /* 0x000fe20003f26200 */
[----:B---3--:R-:W-:Y:S01]  /*0890*/  FFMA R21, R21, -2, R16 ;  /* 0xc000000015157823 */ /* 0x008fe20000000010 */
[----:B------:R-:W-:Y:S01]  /*08a0*/  FSETP.GE.AND P5, PT, |R7|, 9.010913848876953125, PT ;  /* 0x41102cb40700780b */ /* 0x000fe20003fa6200 */
[----:B------:R-:W-:Y:S01]  /*08b0*/  FFMA R17, R0, R17, -0.33332768082618713379 ;  /* 0xbeaaa9ed00117423 */ /* 0x000fe20000000011 */
[----:B------:R-:W-:Y:S01]  /*08c0*/  FSEL R11, R11, 1, !P3 ;  /* 0x3f8000000b0b7808 */ /* 0x000fe20005800000 */
[----:B------:R-:W-:Y:S01]  /*08d0*/  FADD R9, R18, R9 ;  /* 0x0000000912097221 */ /* 0x000fe20000000000 */
[--C-:B------:R-:W-:Y:S01]  /*08e0*/  LOP3.LUT R8, R8, 0x80000000, R5.reuse, 0xb8, !PT ;  /* 0x8000000008087812 */ /* 0x100fe200078eb805 */
[----:B------:R-:W-:Y:S01]  /*08f0*/  @!P2 FFMA R8, R5, R2, R5 ;  /* 0x000000020508a223 */ /* 0x000fe20000000005 */
[----:B------:R-:W-:Y:S01]  /*0900*/  FSEL R4, R21, 1, !P5 ;  /* 0x3f80000015047808 */ /* 0x000fe20006800000 */
[----:B------:R-:W-:Y:S01]  /*0910*/  FFMA R0, R0, R17, RZ ;  /* 0x0000001100007223 */ /* 0x000fe200000000ff */
[--C-:B------:R-:W-:Y:S01]  /*0920*/  LOP3.LUT R11, R11, 0x80000000, R6.reuse, 0xb8, !PT ;  /* 0x800000000b0b7812 */ /* 0x100fe200078eb806 */
[----:B------:R-:W-:Y:S01]  /*0930*/  @!P4 FFMA R11, R6, R23, R6 ;  /* 0x00000017060bc223 */ /* 0x000fe20000000006 */
[----:B------:R-:W-:Y:S01]  /*0940*/  FADD R8, R9, R8 ;  /* 0x0000000809087221 */ /* 0x000fe20000000000 */
[--C-:B------:R-:W-:Y:S01]  /*0950*/  LOP3.LUT R3, R4, 0x80000000, R7.reuse, 0xb8, !PT ;  /* 0x8000000004037812 */ /* 0x100fe200078eb807 */
[----:B------:R-:W-:Y:S01]  /*0960*/  @!P1 FFMA R3, R7, R0, R7 ;  /* 0x0000000007039223 */ /* 0x000fe20000000007 */
[----:B------:R-:W-:Y:S01]  /*0970*/  IADD3 R12, P0, PT, R12, 0x100, RZ ;  /* 0x000001000c0c7810 */ /* 0x000fe20007f1e0ff */
[----:B------:R-:W-:-:S03]  /*0980*/  FADD R8, R8, R11 ;  /* 0x0000000b08087221 */ /* 0x000fc60000000000 */
[----:B------:R-:W-:Y:S01]  /*0990*/  IADD3.X R13, PT, PT, RZ, R13, RZ, P0, !PT ;  /* 0x0000000dff0d7210 */ /* 0x000fe200007fe4ff */
[----:B------:R-:W-:Y:S01]  /*09a0*/  FADD R2, R8, R3 ;  /* 0x0000000308027221 */ /* 0x000fe20000000000 */
[----:B------:R-:W-:Y:S07]  /*09b0*/  BRA.U UP0, `(.L_x_0) ;  /* 0xfffffff500dc7547 */ /* 0x000fee000b83ffff */
[----:B------:R-:W0:Y:S01]  /*09c0*/  SHFL.BFLY PT, R3, R2, 0x10, 0x1f ;  /* 0x0e001f0002037f89 */ /* 0x000e2200000e0000 */
[----:B------:R-:W-:Y:S01]  /*09d0*/  ISETP.GT.U32.AND P1, PT, R15, 0x1f, PT ;  /* 0x0000001f0f00780c */ /* 0x000fe20003f24070 */
[----:B0-----:R-:W-:-:S05]  /*09e0*/  FADD R3, R2, R3 ;  /* 0x0000000302037221 */ /* 0x001fca0000000000 */
[----:B------:R-:W0:Y:S02]  /*09f0*/  SHFL.BFLY PT, R0, R3, 0x8, 0x1f ;  /* 0x0d001f0003007f89 */ /* 0x000e2400000e0000 */
[----:B0-----:R-:W-:Y:S01]  /*0a00*/  FADD R4, R3, R0 ;  /* 0x0000000003047221 */ /* 0x001fe20000000000 */
[----:B------:R-:W-:-:S04]  /*0a10*/  LOP3.LUT P0, R0, R15, 0x1f, RZ, 0xc0, !PT ;  /* 0x0000001f0f007812 */ /* 0x000fc8000780c0ff */
[----:B------:R-:W0:Y:S09]  /*0a20*/  SHFL.BFLY PT, R5, R4, 0x4, 0x1f ;  /* 0x0c801f0004057f89 */ /* 0x000e3200000e0000 */
[----:B------:R-:W1:Y:S01]  /*0a30*/  @!P0 S2R R9, SR_CgaCtaId ;  /* 0x0000000000098919 */ /* 0x000e620000008800 */
[----:B------:R-:W-:Y:S01]  /*0a40*/  @!P0 MOV R2, 0x400 ;  /* 0x0000040000028802 */ /* 0x000fe20000000f00 */
[----:B0-----:R-:W-:-:S05]  /*0a50*/  FADD R5, R4, R5 ;  /* 0x0000000504057221 */ /* 0x001fca0000000000 */
[----:B------:R-:W0:Y:S01]  /*0a60*/  SHFL.BFLY PT, R6, R5, 0x2, 0x1f ;  /* 0x0c401f0005067f89 */ /* 0x000e2200000e0000 */
[----:B-1----:R-:W-:-:S04]  /*0a70*/  @!P0 LEA R2, R9, R2, 0x18 ;  /* 0x0000000209028211 */ /* 0x002fc800078ec0ff */
[----:B------:R-:W-:Y:S01]  /*0a80*/  @!P0 LEA.HI R2, R15, R2, RZ, 0x1d ;  /* 0x000000020f028211 */ /* 0x000fe200078fe8ff */
[----:B0-----:R-:W-:-:S05]  /*0a90*/  FADD R6, R5, R6 ;  /* 0x0000000605067221 */ /* 0x001fca0000000000 */
[----:B------:R-:W0:Y:S02]  /*0aa0*/  SHFL.BFLY PT, R7, R6, 0x1, 0x1f ;  /* 0x0c201f0006077f89 */ /* 0x000e2400000e0000 */
[----:B0-----:R-:W-:-:S05]  /*0ab0*/  FADD R7, R6, R7 ;  /* 0x0000000706077221 */ /* 0x001fca0000000000 */
[----:B------:R0:W-:Y:S01]  /*0ac0*/  @!P0 STS [R2], R7 ;  /* 0x0000000702008388 */ /* 0x0001e20000000800 */
[----:B------:R-:W-:Y:S06]  /*0ad0*/  BAR.SYNC.DEFER_BLOCKING 0x0 ;  /* 0x0000000000007b1d */ /* 0x000fec0000010000 */
[----:B------:R-:W-:Y:S05]  /*0ae0*/  @P1 EXIT ;  /* 0x000000000000194d */ /* 0x000fea0003800000 */
[----:B------:R-:W-:-:S06]  /*0af0*/  USHF.R.U32.HI UR4, URZ, 0x5, UR5 ;  /* 0x00000005ff047899 */ /* 0x000fcc0008011605 */
[----:B------:R-:W-:-:S13]  /*0b00*/  ISETP.GE.U32.AND P0, PT, R15, UR4, PT ;  /* 0x000000040f007c0c */ /* 0x000fda000bf06070 */
[----:B------:R-:W1:Y:S01]  /*0b10*/  @!P0 S2R R3, SR_CgaCtaId ;  /* 0x0000000000038919 */ /* 0x000e620000008800 */
[----:B0-----:R-:W-:-:S04]  /*0b20*/  @!P0 MOV R2, 0x400 ;  /* 0x0000040000028802 */ /* 0x001fc80000000f00 */
[----:B-1----:R-:W-:Y:S01]  /*0b30*/  @!P0 LEA R3, R3, R2, 0x18 ;  /* 0x0000000203038211 */ /* 0x002fe200078ec0ff */
[----:B------:R-:W-:-:S03]  /*0b40*/  HFMA2 R2, -RZ, RZ, 0, 0 ;  /* 0x00000000ff027431 */ /* 0x000fc600000001ff */
[----:B------:R-:W-:-:S05]  /*0b50*/  @!P0 LEA R0, R0, R3, 0x2 ;  /* 0x0000000300008211 */ /* 0x000fca00078e10ff */
[----:B------:R-:W0:Y:S01]  /*0b60*/  @!P0 LDS R2, [R0] ;  /* 0x0000000000028984 */ /* 0x000e220000000800 */
[----:B------:R-:W-:-:S03]  /*0b70*/  ISETP.NE.AND P0, PT, R15, RZ, PT ;  /* 0x000000ff0f00720c */ /* 0x000fc60003f05270 */
[----:B0-----:R-:W0:Y:S02]  /*0b80*/  SHFL.BFLY PT, R3, R2, 0x10, 0x1f ;  /* 0x0e001f0002037f89 */ /* 0x001e2400000e0000 */
[----:B0-----:R-:W-:-:S05]  /*0b90*/  FADD R3, R3, R2 ;  /* 0x0000000203037221 */ /* 0x001fca0000000000 */
[----:B------:R-:W0:Y:S02]  /*0ba0*/  SHFL.BFLY PT, R4, R3, 0x8, 0x1f ;  /* 0x0d001f0003047f89 */ /* 0x000e2400000e0000 */
[----:B0-----:R-:W-:-:S05]  /*0bb0*/  FADD R4, R3, R4 ;  /* 0x0000000403047221 */ /* 0x001fca0000000000 */
[----:B------:R-:W0:Y:S02]  /*0bc0*/  SHFL.BFLY PT, R5, R4, 0x4, 0x1f ;  /* 0x0c801f0004057f89 */ /* 0x000e2400000e0000 */
[----:B0-----:R-:W-:-:S05]  /*0bd0*/  FADD R5, R4, R5 ;  /* 0x0000000504057221 */ /* 0x001fca0000000000 */
[----:B------:R-:W0:Y:S02]  /*0be0*/  SHFL.BFLY PT, R6, R5, 0x2, 0x1f ;  /* 0x0c401f0005067f89 */ /* 0x000e2400000e0000 */
[----:B0-----:R-:W-:-:S05]  /*0bf0*/  FADD R6, R5, R6 ;  /* 0x0000000605067221 */ /* 0x001fca0000000000 */
[----:B------:R0:W1:Y:S01]  /*0c00*/  SHFL.BFLY PT, R7, R6, 0x1, 0x1f ;  /* 0x0c201f0006077f89 */ /* 0x00006200000e0000 */
[----:B------:R-:W-:Y:S05]  /*0c10*/  @P0 EXIT ;  /* 0x000000000000094d */ /* 0x000fea0003800000 */
[----:B------:R-:W2:Y:S01]  /*0c20*/  LDC.64 R2, c[0x0][0x388] ;  /* 0x0000e200ff027b82 */ /* 0x000ea20000000a00 */
[----:B-1----:R-:W-:Y:S01]  /*0c30*/  FADD R7, R6, R7 ;  /* 0x0000000706077221 */ /* 0x002fe20000000000 */
[----:B--2---:R-:W-:-:S05]  /*0c40*/  IMAD.WIDE.U32 R14, R14, 0x4, R2 ;  /* 0x000000040e0e7825 */ /* 0x004fca00078e0002 */
[----:B------:R-:W-:Y:S01]  /*0c50*/  STG.E desc[UR6][R14.64], R7 ;  /* 0x000000070e007986 */ /* 0x000fe2000c101906 */
[----:B------:R-:W-:Y:S05]  /*0c60*/  EXIT ;  /* 0x000000000000794d */ /* 0x000fea0003800000 */
.L_x_1:
[----:B------:R-:W-:-:S00]  /*0c70*/  BRA `(.L_x_1) ;  /* 0xfffffffc00fc7947 */ /* 0x000fc0000383ffff */
[----:B------:R-:W-:-:S00]  /*0c80*/  NOP ;  /* 0x0000000000007918 */ /* 0x000fc00000000000 */
[----:B------:R-:W-:-:S00]  /*0c90*/  NOP ;  /* 0x0000000000007918 */ /* 0x000fc00000000000 */
[----:B------:R-:W-:-:S00]  /*0ca0*/  NOP ;  /* 0x0000000000007918 */ /* 0x000fc00000000000 */
[----:B------:R-:W-:-:S00]  /*0cb0*/  NOP ;  /* 0x0000000000007918 */ /* 0x000fc00000000000 */
[----:B------:R-:W-:-:S00]  /*0cc0*/  NOP ;  /* 0x0000000000007918 */ /* 0x000fc00000000000 */
[----:B------:R-:W-:-:S00]  /*0cd0*/  NOP ;  /* 0x0000000000007918 */ /* 0x000fc00000000000 */
[----:B------:R-:W-:-:S00]  /*0ce0*/  NOP ;  /* 0x0000000000007918 */ /* 0x000fc00000000000 */
[----:B------:R-:W-:-:S00]  /*0cf0*/  NOP ;  /* 0x0000000000007918 */ /* 0x000fc00000000000 */
.L_x_4:


//--------------------- .text._Z19prefetch_kernel_256ILi8ELi64EEvPKfPf --------------------------
	.section	.text._Z19prefetch_kernel_256ILi8ELi64EEvPKfPf,"ax",@progbits
	.align	128
        .global         _Z19prefetch_kernel_256ILi8ELi64EEvPKfPf
        .type           _Z19prefetch_kernel_256ILi8ELi64EEvPKfPf,@function
        .size           _Z19prefetch_kernel_256ILi8ELi64EEvPKfPf,(.L_x_5 - _Z19prefetch_kernel_256ILi8ELi64EEvPKfPf)
        .other          _Z19prefetch_kernel_256ILi8ELi64EEvPKfPf,@"STO_CUDA_ENTRY STV_DEFAULT"
_Z19prefetch_kernel_256ILi8ELi64EEvPKfPf:
.text._Z19prefetch_kernel_256ILi8ELi64EEvPKfPf:
        /* <DEDUP_REMOVED lines=19> */
.L_x_2:
[----:B------:R-:W2:Y:S04]  /*0130*/  LDG.E.LTC256B.128 R8, desc[UR6][R12.64] ;  /* 0x000000060c087981 */ /* 0x000ea8000c1e1d30 */
[----:B------:R-:W3:Y:S01]  /*0140*/  LDG.E.LTC256B.128 R4, desc[UR6][R12.64+0x80] ;  /* 0x000080060c047981 */ /* 0x000ee2000c1e1d30 */
        /* <DEDUP_REMOVED lines=178> */
.L_x_3:
        /* <DEDUP_REMOVED lines=9> */
.L_x_5:


//--------------------- .nv.shared._Z17prefetch_kernel_0ILi8ELi64EEvPKfPf --------------------------
	.section	.nv.shared._Z17prefetch_kernel_0ILi8ELi64EEvPKfPf,"aw",@nobits
	.sectionflags	@""
	.align	4
.nv.shared._Z17prefetch_kernel_0ILi8ELi64EEvPKfPf:
	.zero		1152


//--------------------- .nv.shared.reserved.0     --------------------------
	.section	.nv.shared.reserved.0,"aw",@nobits
	.weak		__nv_reservedSMEM_offset_0_alias
	.size		__nv_reservedSMEM_offset_0_alias, 0, 64
	.other		__nv_reservedSMEM_offset_0_alias,@"STO_CUDA_RESERVED_SHARED STV_DEFAULT"
__nv_reservedSMEM_offset_0_alias:
	.zero		0
	.zero		64


//--------------------- .nv.shared._Z19prefetch_kernel_256ILi8ELi64EEvPKfPf --------------------------
	.section	.nv.shared._Z19prefetch_kernel_256ILi8ELi64EEvPKfPf,"aw",@nobits
	.sectionflags	@""
	.align	4
.nv.shared._Z19prefetch_kernel_256ILi8ELi64EEvPKfPf:
	.zero		1152


//--------------------- .nv.constant0._Z17prefetch_kernel_0ILi8ELi64EEvPKfPf --------------------------
	.section	.nv.constant0._Z17prefetch_kernel_0ILi8ELi64EEvPKfPf,"a",@progbits
	.sectionflags	@""
	.align	4
.nv.constant0._Z17prefetch_kernel_0ILi8ELi64EEvPKfPf:
	.zero		912


//--------------------- .nv.constant0._Z19prefetch_kernel_256ILi8ELi64EEvPKfPf --------------------------
	.section	.nv.constant0._Z19prefetch_kernel_256ILi8ELi64EEvPKfPf,"a",@progbits
	.sectionflags	@""
	.align	4
.nv.constant0._Z19prefetch_kernel_256ILi8ELi64EEvPKfPf:
	.zero		912


//--------------------- SYMBOLS --------------------------

	.type		.nv.reservedSmem.offset0,@object
	.size		.nv.reservedSmem.offset0,0x4
	.type		.nv.reservedSmem.cap,@object
	.size		.nv.reservedSmem.cap,0x4
